//
// Generated by NVIDIA NVVM Compiler
//
// Compiler Build ID: CL-36424714
// Cuda compilation tools, release 13.0, V13.0.88
// Based on NVVM 20.0.0
//

.version 9.0
.target sm_100
.address_size 64

	// .globl	_Z10allocArrayPi
.extern .func  (.param .b32 func_retval0) vprintf
(
	.param .b64 vprintf_param_0,
	.param .b64 vprintf_param_1
)
;
.extern .func  (.param .b64 func_retval0) malloc
(
	.param .b64 malloc_param_0
)
;
.extern .func free
(
	.param .b64 free_param_0
)
;
.global .align 8 .u64 array;
.global .align 1 .b8 $str[4] = {37, 100, 32};
.global .align 1 .b8 $str$1[2] = {10};

.visible .entry _Z10allocArrayPi(
	.param .u64 .ptr .align 1 _Z10allocArrayPi_param_0
)
{
	.reg .pred 	%p<2>;
	.reg .b32 	%r<13>;
	.reg .b64 	%rd<7>;

	ld.param.u64 	%rd1, [_Z10allocArrayPi_param_0];
	mov.u32 	%r1, %ntid.x;
	mov.u32 	%r2, %ctaid.x;
	mul.lo.s32 	%r3, %r1, %r2;
	mov.u32 	%r4, %tid.x;
	neg.s32 	%r5, %r4;
	setp.ne.s32 	%p1, %r3, %r5;
	@%p1 bra 	$L__BB0_2;
	cvta.to.global.u64 	%rd2, %rd1;
	ld.global.u32 	%r6, [%rd2];
	add.s32 	%r7, %r6, 1;
	st.global.u32 	[%rd2], %r7;
	{ // callseq 0, 0
	.param .b64 param0;
	st.param.b64 	[param0], 20;
	.param .b64 retval0;
	call.uni (retval0), 
	malloc, 
	(
	param0
	);
	ld.param.b64 	%rd3, [retval0];
	} // callseq 0
	st.global.u64 	[array], %rd3;
	mov.b32 	%r8, 0;
	st.u32 	[%rd3], %r8;
	ld.global.u64 	%rd5, [array];
	mov.b32 	%r9, 1;
	st.u32 	[%rd5+4], %r9;
	ld.global.u64 	%rd6, [array];
	mov.b32 	%r10, 2;
	st.u32 	[%rd6+8], %r10;
	mov.b32 	%r11, 3;
	st.u32 	[%rd6+12], %r11;
	mov.b32 	%r12, 4;
	st.u32 	[%rd6+16], %r12;
$L__BB0_2:
	ret;

}
	// .globl	_Z12printAndFreePi
.visible .entry _Z12printAndFreePi(
	.param .u64 .ptr .align 1 _Z12printAndFreePi_param_0
)
{
	.local .align 8 .b8 	__local_depot1[8];
	.reg .b64 	%SP;
	.reg .b64 	%SPL;
	.reg .pred 	%p<2>;
	.reg .b32 	%r<25>;
	.reg .b64 	%rd<11>;

	mov.u64 	%SPL, __local_depot1;
	cvta.local.u64 	%SP, %SPL;
	ld.param.u64 	%rd1, [_Z12printAndFreePi_param_0];
	mov.u32 	%r1, %ntid.x;
	mov.u32 	%r2, %ctaid.x;
	mul.lo.s32 	%r3, %r1, %r2;
	mov.u32 	%r4, %tid.x;
	neg.s32 	%r5, %r4;
	setp.ne.s32 	%p1, %r3, %r5;
	@%p1 bra 	$L__BB1_2;
	add.u64 	%rd2, %SP, 0;
	add.u64 	%rd3, %SPL, 0;
	cvta.to.global.u64 	%rd4, %rd1;
	ld.global.u32 	%r6, [%rd4];
	add.s32 	%r7, %r6, 1;
	st.global.u32 	[%rd4], %r7;
	ld.global.u64 	%rd5, [array];
	ld.u32 	%r8, [%rd5];
	st.local.u32 	[%rd3], %r8;
	mov.u64 	%rd6, $str;
	cvta.global.u64 	%rd7, %rd6;
	{ // callseq 1, 0
	.param .b64 param0;
	st.param.b64 	[param0], %rd7;
	.param .b64 param1;
	st.param.b64 	[param1], %rd2;
	.param .b32 retval0;
	call.uni (retval0), 
	vprintf, 
	(
	param0, 
	param1
	);
	ld.param.b32 	%r9, [retval0];
	} // callseq 1
	ld.u32 	%r11, [%rd5+4];
	st.local.u32 	[%rd3], %r11;
	{ // callseq 2, 0
	.param .b64 param0;
	st.param.b64 	[param0], %rd7;
	.param .b64 param1;
	st.param.b64 	[param1], %rd2;
	.param .b32 retval0;
	call.uni (retval0), 
	vprintf, 
	(
	param0, 
	param1
	);
	ld.param.b32 	%r12, [retval0];
	} // callseq 2
	ld.u32 	%r14, [%rd5+8];
	st.local.u32 	[%rd3], %r14;
	{ // callseq 3, 0
	.param .b64 param0;
	st.param.b64 	[param0], %rd7;
	.param .b64 param1;
	st.param.b64 	[param1], %rd2;
	.param .b32 retval0;
	call.uni (retval0), 
	vprintf, 
	(
	param0, 
	param1
	);
	ld.param.b32 	%r15, [retval0];
	} // callseq 3
	ld.u32 	%r17, [%rd5+12];
	st.local.u32 	[%rd3], %r17;
	{ // callseq 4, 0
	.param .b64 param0;
	st.param.b64 	[param0], %rd7;
	.param .b64 param1;
	st.param.b64 	[param1], %rd2;
	.param .b32 retval0;
	call.uni (retval0), 
	vprintf, 
	(
	param0, 
	param1
	);
	ld.param.b32 	%r18, [retval0];
	} // callseq 4
	ld.u32 	%r20, [%rd5+16];
	st.local.u32 	[%rd3], %r20;
	{ // callseq 5, 0
	.param .b64 param0;
	st.param.b64 	[param0], %rd7;
	.param .b64 param1;
	st.param.b64 	[param1], %rd2;
	.param .b32 retval0;
	call.uni (retval0), 
	vprintf, 
	(
	param0, 
	param1
	);
	ld.param.b32 	%r21, [retval0];
	} // callseq 5
	mov.u64 	%rd8, $str$1;
	cvta.global.u64 	%rd9, %rd8;
	{ // callseq 6, 0
	.param .b64 param0;
	st.param.b64 	[param0], %rd9;
	.param .b64 param1;
	st.param.b64 	[param1], 0;
	.param .b32 retval0;
	call.uni (retval0), 
	vprintf, 
	(
	param0, 
	param1
	);
	ld.param.b32 	%r23, [retval0];
	} // callseq 6
	ld.global.u64 	%rd10, [array];
	{ // callseq 7, 0
	.param .b64 param0;
	st.param.b64 	[param0], %rd10;
	call.uni 
	free, 
	(
	param0
	);
	} // callseq 7
$L__BB1_2:
	ret;

}


// ===== COMPILED SASS (sm_100) =====

	.target	sm_100

	.elftype	@"ET_EXEC"


//--------------------- .note.nv.tkinfo           --------------------------
	.section	.note.nv.tkinfo,"",@"SHT_NOTE"
	.sectionflags	@"SHF_NOTE_NV_TKINFO"
	.tkinfo
        /*0018*/ 	.word	0x00000002
        /*0030*/ 	.string	""
        /*0030*/ 	.string	"ptxas"
        /*0030*/ 	.string	"Cuda compilation tools, release 13.0, V13.0.88"
        /*0030*/ 	.string	"Build cuda_13.0.r13.0/compiler.36424714_0"
        /*0030*/ 	.string	"-arch sm_100 -m 64 "



//--------------------- .note.nv.cuinfo           --------------------------
	.section	.note.nv.cuinfo,"",@"SHT_NOTE"
	.sectionflags	@"SHF_NOTE_NV_CUINFO"
        /*0018*/ 	.short	0x0002
        /*001a*/ 	.short	0x0064
        /*001c*/ 	.short	0x0082
	.zero		2


//--------------------- .nv.info                  --------------------------
	.section	.nv.info,"",@"SHT_CUDA_INFO"
	.align	4


	//----- nvinfo : EIATTR_REGCOUNT
	.align		4
        /*0000*/ 	.byte	0x04, 0x2f
        /*0002*/ 	.short	(.L_4 - .L_3)
	.align		4
.L_3:
        /*0004*/ 	.word	index@(_Z10allocArrayPi)
        /*0008*/ 	.word	0x00000018


	//----- nvinfo : EIATTR_FRAME_SIZE
	.align		4
.L_4:
        /*000c*/ 	.byte	0x04, 0x11
        /*000e*/ 	.short	(.L_6 - .L_5)
	.align		4
.L_5:
        /*0010*/ 	.word	index@(_Z10allocArrayPi)
        /*0014*/ 	.word	0x00000000


	//----- nvinfo : EIATTR_REGCOUNT
	.align		4
.L_6:
        /*0018*/ 	.byte	0x04, 0x2f
        /*001a*/ 	.short	(.L_8 - .L_7)
	.align		4
.L_7:
        /*001c*/ 	.word	index@(_Z12printAndFreePi)
        /*0020*/ 	.word	0x00000018


	//----- nvinfo : EIATTR_FRAME_SIZE
	.align		4
.L_8:
        /*0024*/ 	.byte	0x04, 0x11
        /*0026*/ 	.short	(.L_10 - .L_9)
	.align		4
.L_9:
        /*0028*/ 	.word	index@(_Z12printAndFreePi)
        /*002c*/ 	.word	0x00000008


	//----- nvinfo : EIATTR_MIN_STACK_SIZE
	.align		4
.L_10:
        /*0030*/ 	.byte	0x04, 0x12
        /*0032*/ 	.short	(.L_12 - .L_11)
	.align		4
.L_11:
        /*0034*/ 	.word	index@(_Z12printAndFreePi)
        /*0038*/ 	.word	0x00000008


	//----- nvinfo : EIATTR_MIN_STACK_SIZE
	.align		4
.L_12:
        /*003c*/ 	.byte	0x04, 0x12
        /*003e*/ 	.short	(.L_14 - .L_13)
	.align		4
.L_13:
        /*0040*/ 	.word	index@(_Z10allocArrayPi)
        /*0044*/ 	.word	0x00000000
.L_14:


//--------------------- .nv.compat                --------------------------
	.section	.nv.compat,"",@"SHT_CUDA_COMPAT_INFO"
	.align	4
        /*0000*/ 	.byte	0x02, 0x09, 0x00, 0x00, 0x02, 0x02, 0x01, 0x00, 0x02, 0x05, 0x05, 0x00, 0x03, 0x07, 0x01, 0x01
        /*0010*/ 	.byte	0x02, 0x03, 0x00, 0x00, 0x02, 0x06, 0x01, 0x00, 0x04, 0x0b, 0x08, 0x00, 0x09, 0x00, 0x00, 0x00
        /*0020*/ 	.byte	0x00, 0x00, 0x00, 0x00


//--------------------- .nv.info._Z12printAndFreePi --------------------------
	.section	.nv.info._Z12printAndFreePi,"",@"SHT_CUDA_INFO"
	.sectionflags	@""
	.align	4


	//----- nvinfo : EIATTR_CUDA_API_VERSION
	.align		4
        /*0000*/ 	.byte	0x04, 0x37
        /*0002*/ 	.short	(.L_16 - .L_15)
.L_15:
        /*0004*/ 	.word	0x00000082


	//----- nvinfo : EIATTR_KPARAM_INFO
	.align		4
.L_16:
        /*0008*/ 	.byte	0x04, 0x17
        /*000a*/ 	.short	(.L_18 - .L_17)
.L_17:
        /*000c*/ 	.word	0x00000000
        /*0010*/ 	.short	0x0000
        /*0012*/ 	.short	0x0000
        /*0014*/ 	.byte	0x00, 0xf5, 0x21, 0x00


	//----- nvinfo : EIATTR_SPARSE_MMA_MASK
	.align		4
.L_18:
        /*0018*/ 	.byte	0x03, 0x50
        /*001a*/ 	.short	0x0000


	//----- nvinfo : EIATTR_MAXREG_COUNT
	.align		4
        /*001c*/ 	.byte	0x03, 0x1b
        /*001e*/ 	.short	0x00ff


	//----- nvinfo : EIATTR_EXTERNS
	.align		4
        /*0020*/ 	.byte	0x04, 0x0f
        /*0022*/ 	.short	(.L_20 - .L_19)


	//   ....[0]....
	.align		4
.L_19:
        /*0024*/ 	.word	index@(vprintf)


	//   ....[1]....
	.align		4
        /*0028*/ 	.word	index@(free)


	//----- nvinfo : EIATTR_MERCURY_ISA_VERSION
	.align		4
.L_20:
        /*002c*/ 	.byte	0x03, 0x5f
        /*002e*/ 	.short	0x0101


	//----- nvinfo : EIATTR_VRC_CTA_INIT_COUNT
	.align		4
        /*0030*/ 	.byte	0x02, 0x4a
	.zero		1
	.zero		1


	//----- nvinfo : EIATTR_SYSCALL_OFFSETS
	.align		4
        /*0034*/ 	.byte	0x04, 0x46
        /*0036*/ 	.short	(.L_22 - .L_21)


	//   ....[0]....
.L_21:
        /*0038*/ 	.word	0x000001e0


	//   ....[1]....
        /*003c*/ 	.word	0x00000280


	//   ....[2]....
        /*0040*/ 	.word	0x00000320


	//   ....[3]....
        /*0044*/ 	.word	0x000003c0


	//   ....[4]....
        /*0048*/ 	.word	0x00000460


	//   ....[5]....
        /*004c*/ 	.word	0x000004d0


	//   ....[6]....
        /*0050*/ 	.word	0x00000530


	//----- nvinfo : EIATTR_EXIT_INSTR_OFFSETS
	.align		4
.L_22:
        /*0054*/ 	.byte	0x04, 0x1c
        /*0056*/ 	.short	(.L_24 - .L_23)


	//   ....[0]....
.L_23:
        /*0058*/ 	.word	0x000000c0


	//   ....[1]....
        /*005c*/ 	.word	0x00000540


	//----- nvinfo : EIATTR_CRS_STACK_SIZE
	.align		4
.L_24:
        /*0060*/ 	.byte	0x04, 0x1e
        /*0062*/ 	.short	(.L_26 - .L_25)
.L_25:
        /*0064*/ 	.word	0x00000000


	//----- nvinfo : EIATTR_CBANK_PARAM_SIZE
	.align		4
.L_26:
        /*0068*/ 	.byte	0x03, 0x19
        /*006a*/ 	.short	0x0008


	//----- nvinfo : EIATTR_PARAM_CBANK
	.align		4
        /*006c*/ 	.byte	0x04, 0x0a
        /*006e*/ 	.short	(.L_28 - .L_27)
	.align		4
.L_27:
        /*0070*/ 	.word	index@(.nv.constant0._Z12printAndFreePi)
        /*0074*/ 	.short	0x0380
        /*0076*/ 	.short	0x0008


	//----- nvinfo : EIATTR_SW_WAR
	.align		4
.L_28:
        /*0078*/ 	.byte	0x04, 0x36
        /*007a*/ 	.short	(.L_30 - .L_29)
.L_29:
        /*007c*/ 	.word	0x00000008
.L_30:


//--------------------- .nv.info._Z10allocArrayPi --------------------------
	.section	.nv.info._Z10allocArrayPi,"",@"SHT_CUDA_INFO"
	.sectionflags	@""
	.align	4


	//----- nvinfo : EIATTR_CUDA_API_VERSION
	.align		4
        /*0000*/ 	.byte	0x04, 0x37
        /*0002*/ 	.short	(.L_32 - .L_31)
.L_31:
        /*0004*/ 	.word	0x00000082


	//----- nvinfo : EIATTR_KPARAM_INFO
	.align		4
.L_32:
        /*0008*/ 	.byte	0x04, 0x17
        /*000a*/ 	.short	(.L_34 - .L_33)
.L_33:
        /*000c*/ 	.word	0x00000000
        /*0010*/ 	.short	0x0000
        /*0012*/ 	.short	0x0000
        /*0014*/ 	.byte	0x00, 0xf5, 0x21, 0x00


	//----- nvinfo : EIATTR_SPARSE_MMA_MASK
	.align		4
.L_34:
        /*0018*/ 	.byte	0x03, 0x50
        /*001a*/ 	.short	0x0000


	//----- nvinfo : EIATTR_MAXREG_COUNT
	.align		4
        /*001c*/ 	.byte	0x03, 0x1b
        /*001e*/ 	.short	0x00ff


	//----- nvinfo : EIATTR_EXTERNS
	.align		4
        /*0020*/ 	.byte	0x04, 0x0f
        /*0022*/ 	.short	(.L_36 - .L_35)


	//   ....[0]....
	.align		4
.L_35:
        /*0024*/ 	.word	index@(malloc)


	//----- nvinfo : EIATTR_MERCURY_ISA_VERSION
	.align		4
.L_36:
        /*0028*/ 	.byte	0x03, 0x5f
        /*002a*/ 	.short	0x0101


	//----- nvinfo : EIATTR_VRC_CTA_INIT_COUNT
	.align		4
        /*002c*/ 	.byte	0x02, 0x4a
	.zero		1
	.zero		1


	//----- nvinfo : EIATTR_SYSCALL_OFFSETS
	.align		4
        /*0030*/ 	.byte	0x04, 0x46
        /*0032*/ 	.short	(.L_38 - .L_37)


	//   ....[0]....
.L_37:
        /*0034*/ 	.word	0x00000120


	//----- nvinfo : EIATTR_EXIT_INSTR_OFFSETS
	.align		4
.L_38:
        /*0038*/ 	.byte	0x04, 0x1c
        /*003a*/ 	.short	(.L_40 - .L_39)


	//   ....[0]....
.L_39:
        /*003c*/ 	.word	0x00000070


	//   ....[1]....
        /*0040*/ 	.word	0x00000200


	//----- nvinfo : EIATTR_CRS_STACK_SIZE
	.align		4
.L_40:
        /*0044*/ 	.byte	0x04, 0x1e
        /*0046*/ 	.short	(.L_42 - .L_41)
.L_41:
        /*0048*/ 	.word	0x00000000


	//----- nvinfo : EIATTR_CBANK_PARAM_SIZE
	.align		4
.L_42:
        /*004c*/ 	.byte	0x03, 0x19
        /*004e*/ 	.short	0x0008


	//----- nvinfo : EIATTR_PARAM_CBANK
	.align		4
        /*0050*/ 	.byte	0x04, 0x0a
        /*0052*/ 	.short	(.L_44 - .L_43)
	.align		4
.L_43:
        /*0054*/ 	.word	index@(.nv.constant0._Z10allocArrayPi)
        /*0058*/ 	.short	0x0380
        /*005a*/ 	.short	0x0008


	//----- nvinfo : EIATTR_SW_WAR
	.align		4
.L_44:
        /*005c*/ 	.byte	0x04, 0x36
        /*005e*/ 	.short	(.L_46 - .L_45)
.L_45:
        /*0060*/ 	.word	0x00000008
.L_46:


//--------------------- .nv.callgraph             --------------------------
	.section	.nv.callgraph,"",@"SHT_CUDA_CALLGRAPH"
	.align	4
	.sectionentsize	8
	.align		4
        /*0000*/ 	.word	0x00000000
	.align		4
        /*0004*/ 	.word	0xffffffff
	.align		4
        /*0008*/ 	.word	index@(_Z12printAndFreePi)
	.align		4
        /*000c*/ 	.word	index@(free)
	.align		4
        /*0010*/ 	.word	index@(_Z12printAndFreePi)
	.align		4
        /*0014*/ 	.word	index@(vprintf)
	.align		4
        /*0018*/ 	.word	index@(_Z10allocArrayPi)
	.align		4
        /*001c*/ 	.word	index@(malloc)
	.align		4
        /*0020*/ 	.word	0x00000000
	.align		4
        /*0024*/ 	.word	0xfffffffe
	.align		4
        /*0028*/ 	.word	0x00000000
	.align		4
        /*002c*/ 	.word	0xfffffffd
	.align		4
        /*0030*/ 	.word	0x00000000
	.align		4
        /*0034*/ 	.word	0xfffffffc


//--------------------- .nv.constant4             --------------------------
	.section	.nv.constant4,"a",@progbits
	.align	8
	.align		8
.nv.constant4:
        /*0000*/ 	.dword	vprintf
	.align		8
        /*0008*/ 	.dword	free
	.align		8
        /*0010*/ 	.dword	array
	.align		8
        /*0018*/ 	.dword	$str
	.align		8
        /*0020*/ 	.dword	$str$1
	.align		8
        /*0028*/ 	.dword	malloc


//--------------------- .text._Z12printAndFreePi  --------------------------
	.section	.text._Z12printAndFreePi,"ax",@progbits
	.align	128
        .global         _Z12printAndFreePi
        .type           _Z12printAndFreePi,@function
        .size           _Z12printAndFreePi,(.L_x_10 - _Z12printAndFreePi)
        .other          _Z12printAndFreePi,@"STO_CUDA_ENTRY STV_DEFAULT"
_Z12printAndFreePi:
.text._Z12printAndFreePi:
[----:B------:R-:W0:Y:S01]  /*0000*/  LDC R1, c[0x0][0x37c] ;  /* 0x0000df00ff017b82 */ /* 0x000e220000000800 */
[----:B------:R-:W1:Y:S07]  /*0010*/  S2R R0, SR_TID.X ;  /* 0x0000000000007919 */ /* 0x000e6e0000002100 */
[----:B------:R-:W2:Y:S01]  /*0020*/  S2UR UR5, SR_CTAID.X ;  /* 0x00000000000579c3 */ /* 0x000ea20000002500 */
[----:B------:R-:W3:Y:S01]  /*0030*/  LDCU UR7, c[0x0][0x2fc] ;  /* 0x00005f80ff0777ac */ /* 0x000ee20008000800 */
[----:B0-----:R-:W-:Y:S01]  /*0040*/  VIADD R1, R1, 0xfffffff8 ;  /* 0xfffffff801017836 */ /* 0x001fe20000000000 */
[----:B------:R-:W2:Y:S01]  /*0050*/  LDCU UR4, c[0x0][0x360] ;  /* 0x00006c00ff0477ac */ /* 0x000ea20008000800 */
[----:B------:R-:W0:Y:S01]  /*0060*/  LDCU UR6, c[0x0][0x2f8] ;  /* 0x00005f00ff0677ac */ /* 0x000e220008000800 */
[----:B--2---:R-:W-:-:S02]  /*0070*/  UIMAD UR4, UR4, UR5, URZ ;  /* 0x00000005040472a4 */ /* 0x004fc4000f8e02ff */
[----:B0-----:R-:W-:Y:S01]  /*0080*/  IADD3 R18, P1, PT, R1, UR6, RZ ;  /* 0x0000000601127c10 */ /* 0x001fe2000ff3e0ff */
[----:B-1----:R-:W-:-:S04]  /*0090*/  IMAD.MOV R0, RZ, RZ, -R0 ;  /* 0x000000ffff007224 */ /* 0x002fc800078e0a00 */
[----:B---3--:R-:W-:Y:S01]  /*00a0*/  IMAD.X R2, RZ, RZ, UR7, P1 ;  /* 0x00000007ff027e24 */ /* 0x008fe200088e06ff */
[----:B------:R-:W-:-:S13]  /*00b0*/  ISETP.NE.AND P0, PT, R0, UR4, PT ;  /* 0x0000000400007c0c */ /* 0x000fda000bf05270 */
[----:B------:R-:W-:Y:S05]  /*00c0*/  @P0 EXIT ;  /* 0x000000000000094d */ /* 0x000fea0003800000 */
[----:B------:R-:W0:Y:S01]  /*00d0*/  LDC.64 R8, c[0x0][0x380] ;  /* 0x0000e000ff087b82 */ /* 0x000e220000000a00 */
[----:B------:R-:W0:Y:S07]  /*00e0*/  LDCU.64 UR36, c[0x0][0x358] ;  /* 0x00006b00ff2477ac */ /* 0x000e2e0008000a00 */
[----:B------:R-:W1:Y:S01]  /*00f0*/  LDC.64 R16, c[0x4][0x10] ;  /* 0x01000400ff107b82 */ /* 0x000e620000000a00 */
[----:B------:R-:W-:Y:S01]  /*0100*/  MOV R19, 0x0 ;  /* 0x0000000000137802 */ /* 0x000fe20000000f00 */
[----:B------:R-:W2:Y:S01]  /*0110*/  LDCU.64 UR4, c[0x4][0x18] ;  /* 0x01000300ff0477ac */ /* 0x000ea20008000a00 */
[----:B0-----:R-:W3:Y:S02]  /*0120*/  LDG.E R3, desc[UR36][R8.64] ;  /* 0x0000002408037981 */ /* 0x001ee4000c1e1900 */
[----:B---3--:R-:W-:-:S05]  /*0130*/  IADD3 R3, PT, PT, R3, 0x1, RZ ;  /* 0x0000000103037810 */ /* 0x008fca0007ffe0ff */
[----:B------:R0:W-:Y:S04]  /*0140*/  STG.E desc[UR36][R8.64], R3 ;  /* 0x0000000308007986 */ /* 0x0001e8000c101924 */
[----:B-1----:R-:W3:Y:S04]  /*0150*/  LDG.E.64 R16, desc[UR36][R16.64] ;  /* 0x0000002410107981 */ /* 0x002ee8000c1e1b00 */
[----:B---3--:R-:W3:Y:S01]  /*0160*/  LD.E R0, desc[UR36][R16.64] ;  /* 0x0000002410007980 */ /* 0x008ee2000c101900 */
[----:B------:R0:W1:Y:S01]  /*0170*/  LDC.64 R10, c[0x4][R19] ;  /* 0x01000000130a7b82 */ /* 0x0000620000000a00 */
[----:B--2---:R-:W-:Y:S01]  /*0180*/  IMAD.U32 R4, RZ, RZ, UR4 ;  /* 0x00000004ff047e24 */ /* 0x004fe2000f8e00ff */
[----:B------:R-:W-:Y:S01]  /*0190*/  MOV R6, R18 ;  /* 0x0000001200067202 */ /* 0x000fe20000000f00 */
[----:B------:R-:W-:-:S02]  /*01a0*/  IMAD.U32 R5, RZ, RZ, UR5 ;  /* 0x00000005ff057e24 */ /* 0x000fc4000f8e00ff */
[----:B------:R-:W-:Y:S01]  /*01b0*/  IMAD.MOV.U32 R7, RZ, RZ, R2 ;  /* 0x000000ffff077224 */ /* 0x000fe200078e0002 */
[----:B-1-3--:R0:W-:Y:S06]  /*01c0*/  STL [R1], R0 ;  /* 0x0000000001007387 */ /* 0x00a1ec0000100800 */
[----:B------:R-:W-:-:S07]  /*01d0*/  LEPC R20, `(.L_x_0) ;  /* 0x000000001014794e */ /* 0x000fce0000000000 */
[----:B0-----:R-:W-:Y:S05]  /*01e0*/  CALL.ABS.NOINC R10 ;  /* 0x000000000a007343 */ /* 0x001fea0003c00000 */
.L_x_0:
[----:B------:R-:W2:Y:S01]  /*01f0*/  LD.E R0, desc[UR36][R16.64+0x4] ;  /* 0x0000042410007980 */ /* 0x000ea2000c101900 */
[----:B------:R0:W1:Y:S01]  /*0200*/  LDC.64 R8, c[0x4][R19] ;  /* 0x0100000013087b82 */ /* 0x0000620000000a00 */
[----:B------:R-:W3:Y:S01]  /*0210*/  LDCU.64 UR4, c[0x4][0x18] ;  /* 0x01000300ff0477ac */ /* 0x000ee20008000a00 */
[----:B------:R-:W-:Y:S02]  /*0220*/  IMAD.MOV.U32 R6, RZ, RZ, R18 ;  /* 0x000000ffff067224 */ /* 0x000fe400078e0012 */
[----:B------:R-:W-:Y:S02]  /*0230*/  IMAD.MOV.U32 R7, RZ, RZ, R2 ;  /* 0x000000ffff077224 */ /* 0x000fe400078e0002 */
[----:B---3--:R-:W-:Y:S01]  /*0240*/  IMAD.U32 R4, RZ, RZ, UR4 ;  /* 0x00000004ff047e24 */ /* 0x008fe2000f8e00ff */
[----:B------:R-:W-:Y:S01]  /*0250*/  MOV R5, UR5 ;  /* 0x0000000500057c02 */ /* 0x000fe20008000f00 */
[----:B-12---:R0:W-:Y:S06]  /*0260*/  STL [R1], R0 ;  /* 0x0000000001007387 */ /* 0x0061ec0000100800 */
[----:B------:R-:W-:-:S07]  /*0270*/  LEPC R20, `(.L_x_1) ;  /* 0x000000001014794e */ /* 0x000fce0000000000 */
[----:B0-----:R-:W-:Y:S05]  /*0280*/  CALL.ABS.NOINC R8 ;  /* 0x0000000008007343 */ /* 0x001fea0003c00000 */
.L_x_1:
[----:B------:R-:W2:Y:S01]  /*0290*/  LD.E R0, desc[UR36][R16.64+0x8] ;  /* 0x0000082410007980 */ /* 0x000ea2000c101900 */
[----:B------:R0:W1:Y:S01]  /*02a0*/  LDC.64 R8, c[0x4][R19] ;  /* 0x0100000013087b82 */ /* 0x0000620000000a00 */
[----:B------:R-:W3:Y:S01]  /*02b0*/  LDCU.64 UR4, c[0x4][0x18] ;  /* 0x01000300ff0477ac */ /* 0x000ee20008000a00 */
[----:B------:R-:W-:Y:S01]  /*02c0*/  IMAD.MOV.U32 R6, RZ, RZ, R18 ;  /* 0x000000ffff067224 */ /* 0x000fe200078e0012 */
[----:B------:R-:W-:Y:S02]  /*02d0*/  MOV R7, R2 ;  /* 0x0000000200077202 */ /* 0x000fe40000000f00 */
[----:B---3--:R-:W-:Y:S01]  /*02e0*/  MOV R4, UR4 ;  /* 0x0000000400047c02 */ /* 0x008fe20008000f00 */
[----:B------:R-:W-:Y:S01]  /*02f0*/  IMAD.U32 R5, RZ, RZ, UR5 ;  /* 0x00000005ff057e24 */ /* 0x000fe2000f8e00ff */
[----:B-12---:R0:W-:Y:S06]  /*0300*/  STL [R1], R0 ;  /* 0x0000000001007387 */ /* 0x0061ec0000100800 */
[----:B------:R-:W-:-:S07]  /*0310*/  LEPC R20, `(.L_x_2) ;  /* 0x000000001014794e */ /* 0x000fce0000000000 */
[----:B0-----:R-:W-:Y:S05]  /*0320*/  CALL.ABS.NOINC R8 ;  /* 0x0000000008007343 */ /* 0x001fea0003c00000 */
.L_x_2:
[----:B------:R-:W2:Y:S01]  /*0330*/  LD.E R0, desc[UR36][R16.64+0xc] ;  /* 0x00000c2410007980 */ /* 0x000ea2000c101900 */
[----:B------:R0:W1:Y:S01]  /*0340*/  LDC.64 R8, c[0x4][R19] ;  /* 0x0100000013087b82 */ /* 0x0000620000000a00 */
[----:B------:R-:W3:Y:S01]  /*0350*/  LDCU.64 UR4, c[0x4][0x18] ;  /* 0x01000300ff0477ac */ /* 0x000ee20008000a00 */
[----:B------:R-:W-:Y:S01]  /*0360*/  MOV R6, R18 ;  /* 0x0000001200067202 */ /* 0x000fe20000000f00 */
[----:B------:R-:W-:Y:S02]  /*0370*/  IMAD.MOV.U32 R7, RZ, RZ, R2 ;  /* 0x000000ffff077224 */ /* 0x000fe400078e0002 */
[----:B---3--:R-:W-:Y:S02]  /*0380*/  IMAD.U32 R4, RZ, RZ, UR4 ;  /* 0x00000004ff047e24 */ /* 0x008fe4000f8e00ff */
[----:B------:R-:W-:Y:S01]  /*0390*/  IMAD.U32 R5, RZ, RZ, UR5 ;  /* 0x00000005ff057e24 */ /* 0x000fe2000f8e00ff */
[----:B-12---:R0:W-:Y:S06]  /*03a0*/  STL [R1], R0 ;  /* 0x0000000001007387 */ /* 0x0061ec0000100800 */
[----:B------:R-:W-:-:S07]  /*03b0*/  LEPC R20, `(.L_x_3) ;  /* 0x000000001014794e */ /* 0x000fce0000000000 */
[----:B0-----:R-:W-:Y:S05]  /*03c0*/  CALL.ABS.NOINC R8 ;  /* 0x0000000008007343 */ /* 0x001fea0003c00000 */
.L_x_3:
        /* <DEDUP_REMOVED lines=10> */
.L_x_4:
[----:B------:R0:W1:Y:S01]  /*0470*/  LDC.64 R2, c[0x4][R19] ;  /* 0x0100000013027b82 */ /* 0x0000620000000a00 */
[----:B------:R-:W2:Y:S01]  /*0480*/  LDCU.64 UR4, c[0x4][0x20] ;  /* 0x01000400ff0477ac */ /* 0x000ea20008000a00 */
[----:B------:R-:W-:Y:S02]  /*0490*/  CS2R R6, SRZ ;  /* 0x0000000000067805 */ /* 0x000fe4000001ff00 */
[----:B--2---:R-:W-:Y:S01]  /*04a0*/  MOV R4, UR4 ;  /* 0x0000000400047c02 */ /* 0x004fe20008000f00 */
[----:B0-----:R-:W-:-:S07]  /*04b0*/  IMAD.U32 R5, RZ, RZ, UR5 ;  /* 0x00000005ff057e24 */ /* 0x001fce000f8e00ff */
[----:B------:R-:W-:-:S07]  /*04c0*/  LEPC R20, `(.L_x_5) ;  /* 0x000000001014794e */ /* 0x000fce0000000000 */
[----:B-1----:R-:W-:Y:S05]  /*04d0*/  CALL.ABS.NOINC R2 ;  /* 0x0000000002007343 */ /* 0x002fea0003c00000 */
.L_x_5:
[----:B------:R-:W0:Y:S02]  /*04e0*/  LDC.64 R6, c[0x4][0x10] ;  /* 0x01000400ff067b82 */ /* 0x000e240000000a00 */
[----:B0-----:R0:W5:Y:S01]  /*04f0*/  LDG.E.64 R4, desc[UR36][R6.64] ;  /* 0x0000002406047981 */ /* 0x001162000c1e1b00 */
[----:B------:R-:W-:-:S05]  /*0500*/  MOV R0, 0x8 ;  /* 0x0000000800007802 */ /* 0x000fca0000000f00 */
[----:B------:R0:W1:Y:S02]  /*0510*/  LDC.64 R2, c[0x4][R0] ;  /* 0x0100000000027b82 */ /* 0x0000640000000a00 */
[----:B------:R-:W-:-:S07]  /*0520*/  LEPC R20, `(.L_x_6) ;  /* 0x000000001014794e */ /* 0x000fce0000000000 */
[----:B01---5:R-:W-:Y:S05]  /*0530*/  CALL.ABS.NOINC R2 ;  /* 0x0000000002007343 */ /* 0x023fea0003c00000 */
.L_x_6:
[----:B------:R-:W-:Y:S05]  /*0540*/  EXIT ;  /* 0x000000000000794d */ /* 0x000fea0003800000 */
.L_x_7:
[----:B------:R-:W-:-:S00]  /*0550*/  BRA `(.L_x_7) ;  /* 0xfffffffc00fc7947 */ /* 0x000fc0000383ffff */
[----:B------:R-:W-:-:S00]  /*0560*/  NOP ;  /* 0x0000000000007918 */ /* 0x000fc00000000000 */
        /* <DEDUP_REMOVED lines=9> */
.L_x_10:


//--------------------- .text._Z10allocArrayPi    --------------------------
	.section	.text._Z10allocArrayPi,"ax",@progbits
	.align	128
        .global         _Z10allocArrayPi
        .type           _Z10allocArrayPi,@function
        .size           _Z10allocArrayPi,(.L_x_11 - _Z10allocArrayPi)
        .other          _Z10allocArrayPi,@"STO_CUDA_ENTRY STV_DEFAULT"
_Z10allocArrayPi:
.text._Z10allocArrayPi:
[----:B------:R-:W0:Y:S01]  /*0000*/  LDC R1, c[0x0][0x37c] ;  /* 0x0000df00ff017b82 */ /* 0x000e220000000800 */
[----:B------:R-:W1:Y:S07]  /*0010*/  S2R R0, SR_TID.X ;  /* 0x0000000000007919 */ /* 0x000e6e0000002100 */
[----:B------:R-:W2:Y:S01]  /*0020*/  S2UR UR5, SR_CTAID.X ;  /* 0x00000000000579c3 */ /* 0x000ea20000002500 */
[----:B------:R-:W2:Y:S02]  /*0030*/  LDCU UR4, c[0x0][0x360] ;  /* 0x00006c00ff0477ac */ /* 0x000ea40008000800 */
[----:B--2---:R-:W-:Y:S01]  /*0040*/  UIMAD UR4, UR4, UR5, URZ ;  /* 0x00000005040472a4 */ /* 0x004fe2000f8e02ff */
[----:B-1----:R-:W-:-:S05]  /*0050*/  IMAD.MOV R0, RZ, RZ, -R0 ;  /* 0x000000ffff007224 */ /* 0x002fca00078e0a00 */
[----:B------:R-:W-:-:S13]  /*0060*/  ISETP.NE.AND P0, PT, R0, UR4, PT ;  /* 0x0000000400007c0c */ /* 0x000fda000bf05270 */
[----:B0-----:R-:W-:Y:S05]  /*0070*/  @P0 EXIT ;  /* 0x000000000000094d */ /* 0x001fea0003800000 */
[----:B------:R-:W0:Y:S01]  /*0080*/  LDC.64 R2, c[0x0][0x380] ;  /* 0x0000e000ff027b82 */ /* 0x000e220000000a00 */
[----:B------:R-:W0:Y:S02]  /*0090*/  LDCU.64 UR36, c[0x0][0x358] ;  /* 0x00006b00ff2477ac */ /* 0x000e240008000a00 */
[----:B0-----:R-:W2:Y:S01]  /*00a0*/  LDG.E R7, desc[UR36][R2.64] ;  /* 0x0000002402077981 */ /* 0x001ea2000c1e1900 */
[----:B------:R-:W-:Y:S01]  /*00b0*/  MOV R0, 0x28 ;  /* 0x0000002800007802 */ /* 0x000fe20000000f00 */
[----:B------:R-:W-:Y:S02]  /*00c0*/  HFMA2 R4, -RZ, RZ, 0, 1.1920928955078125e-06 ;  /* 0x00000014ff047431 */ /* 0x000fe400000001ff */
[----:B------:R-:W-:Y:S01]  /*00d0*/  IMAD.MOV.U32 R5, RZ, RZ, RZ ;  /* 0x000000ffff057224 */ /* 0x000fe200078e00ff */
[----:B------:R0:W1:Y:S01]  /*00e0*/  LDC.64 R8, c[0x4][R0] ;  /* 0x0100000000087b82 */ /* 0x0000620000000a00 */
[----:B--2---:R-:W-:-:S05]  /*00f0*/  VIADD R7, R7, 0x1 ;  /* 0x0000000107077836 */ /* 0x004fca0000000000 */
[----:B-1----:R0:W-:Y:S02]  /*0100*/  STG.E desc[UR36][R2.64], R7 ;  /* 0x0000000702007986 */ /* 0x0021e4000c101924 */
[----:B------:R-:W-:-:S07]  /*0110*/  LEPC R20, `(.L_x_8) ;  /* 0x000000001014794e */ /* 0x000fce0000000000 */
[----:B0-----:R-:W-:Y:S05]  /*0120*/  CALL.ABS.NOINC R8 ;  /* 0x0000000008007343 */ /* 0x001fea0003c00000 */
.L_x_8:
[----:B------:R-:W0:Y:S02]  /*0130*/  LDC.64 R2, c[0x4][0x10] ;  /* 0x01000400ff027b82 */ /* 0x000e240000000a00 */
[----:B0-----:R-:W-:Y:S04]  /*0140*/  STG.E.64 desc[UR36][R2.64], R4 ;  /* 0x0000000402007986 */ /* 0x001fe8000c101b24 */
[----:B------:R-:W-:Y:S04]  /*0150*/  ST.E desc[UR36][R4.64], RZ ;  /* 0x000000ff04007985 */ /* 0x000fe8000c101924 */
[----:B------:R-:W2:Y:S01]  /*0160*/  LDG.E.64 R6, desc[UR36][R2.64] ;  /* 0x0000002402067981 */ /* 0x000ea2000c1e1b00 */
[----:B------:R-:W-:-:S02]  /*0170*/  HFMA2 R11, -RZ, RZ, 0, 5.9604644775390625e-08 ;  /* 0x00000001ff0b7431 */ /* 0x000fc400000001ff */
[----:B------:R-:W-:Y:S01]  /*0180*/  IMAD.MOV.U32 R13, RZ, RZ, 0x2 ;  /* 0x00000002ff0d7424 */ /* 0x000fe200078e00ff */
[----:B------:R-:W-:Y:S01]  /*0190*/  MOV R15, 0x3 ;  /* 0x00000003000f7802 */ /* 0x000fe20000000f00 */
[----:B------:R-:W-:Y:S01]  /*01a0*/  IMAD.MOV.U32 R17, RZ, RZ, 0x4 ;  /* 0x00000004ff117424 */ /* 0x000fe200078e00ff */
[----:B--2---:R-:W-:Y:S04]  /*01b0*/  ST.E desc[UR36][R6.64+0x4], R11 ;  /* 0x0000040b06007985 */ /* 0x004fe8000c101924 */
[----:B------:R-:W2:Y:S04]  /*01c0*/  LDG.E.64 R8, desc[UR36][R2.64] ;  /* 0x0000002402087981 */ /* 0x000ea8000c1e1b00 */
[----:B--2---:R-:W-:Y:S04]  /*01d0*/  ST.E desc[UR36][R8.64+0x8], R13 ;  /* 0x0000080d08007985 */ /* 0x004fe8000c101924 */
[----:B------:R-:W-:Y:S04]  /*01e0*/  ST.E desc[UR36][R8.64+0xc], R15 ;  /* 0x00000c0f08007985 */ /* 0x000fe8000c101924 */
[----:B------:R-:W-:Y:S01]  /*01f0*/  ST.E desc[UR36][R8.64+0x10], R17 ;  /* 0x0000101108007985 */ /* 0x000fe2000c101924 */
[----:B------:R-:W-:Y:S05]  /*0200*/  EXIT ;  /* 0x000000000000794d */ /* 0x000fea0003800000 */
.L_x_9:
        /* <DEDUP_REMOVED lines=15> */
.L_x_11:


//--------------------- .nv.global.init           --------------------------
	.section	.nv.global.init,"aw",@progbits
.nv.global.init:
	.type		$str$1,@object
	.size		$str$1,($str - $str$1)
$str$1:
        /*0000*/ 	.byte	0x0a, 0x00
	.type		$str,@object
	.size		$str,(.L_1 - $str)
$str:
        /*0002*/ 	.byte	0x25, 0x64, 0x20, 0x00
.L_1:


//--------------------- .nv.shared.reserved.0     --------------------------
	.section	.nv.shared.reserved.0,"aw",@nobits
	.weak		__nv_reservedSMEM_offset_0_alias
	.size		__nv_reservedSMEM_offset_0_alias, 0, 64
	.other		__nv_reservedSMEM_offset_0_alias,@"STO_CUDA_RESERVED_SHARED STV_DEFAULT"
__nv_reservedSMEM_offset_0_alias:
	.zero		0
	.zero		64


//--------------------- .nv.global                --------------------------
	.section	.nv.global,"aw",@nobits
	.align	8
.nv.global:
	.type		array,@object
	.size		array,(.L_0 - array)
array:
	.zero		8
.L_0:


//--------------------- .nv.constant0._Z12printAndFreePi --------------------------
	.section	.nv.constant0._Z12printAndFreePi,"a",@progbits
	.sectionflags	@""
	.align	4
.nv.constant0._Z12printAndFreePi:
	.zero		904


//--------------------- .nv.constant0._Z10allocArrayPi --------------------------
	.section	.nv.constant0._Z10allocArrayPi,"a",@progbits
	.sectionflags	@""
	.align	4
.nv.constant0._Z10allocArrayPi:
	.zero		904


//--------------------- SYMBOLS --------------------------

	.type		.nv.reservedSmem.offset0,@object
	.size		.nv.reservedSmem.offset0,0x4
	.type		vprintf,@function
	.type		free,@function
	.type		malloc,@function
